	.headerflags	@"EF_CUDA_TEXMODE_UNIFIED EF_CUDA_64BIT_ADDRESS EF_CUDA_ACCELERATORS EF_CUDA_SM90 EF_CUDA_VIRTUAL_SM(EF_CUDA_SM90)"
	.elftype	@"ET_EXEC"


//--------------------- .nv.info                  --------------------------
	.section	.nv.info,"",@"SHT_CUDA_INFO"
	.align	4


	//----- nvinfo : EIATTR_REGCOUNT
	.align		4
        /*0000*/ 	.byte	0x04, 0x2f
        /*0002*/ 	.short	(.L_4 - .L_3)
	.align		4
.L_3:
        /*0004*/ 	.word	index@(triton_poi_fused_add_embedding_permute_sub_11)
        /*0008*/ 	.word	0x00000020


	//----- nvinfo : EIATTR_MIN_STACK_SIZE
	.align		4
.L_4:
        /*000c*/ 	.byte	0x04, 0x12
        /*000e*/ 	.short	(.L_6 - .L_5)
	.align		4
.L_5:
        /*0010*/ 	.word	index@(triton_poi_fused_add_embedding_permute_sub_11)
        /*0014*/ 	.word	0x00000000


	//----- nvinfo : EIATTR_FRAME_SIZE
	.align		4
.L_6:
        /*0018*/ 	.byte	0x04, 0x11
        /*001a*/ 	.short	(.L_8 - .L_7)
	.align		4
.L_7:
        /*001c*/ 	.word	index@(triton_poi_fused_add_embedding_permute_sub_11)
        /*0020*/ 	.word	0x00000000


	//----- nvinfo : EIATTR_MIN_STACK_SIZE
	.align		4
.L_8:
        /*0024*/ 	.byte	0x04, 0x12
        /*0026*/ 	.short	(.L_10 - .L_9)
	.align		4
.L_9:
        /*0028*/ 	.word	index@(triton_poi_fused_add_embedding_permute_sub_11)
        /*002c*/ 	.word	0x00000000
.L_10:


//--------------------- .nv.info.triton_poi_fused_add_embedding_permute_sub_11 --------------------------
	.section	.nv.info.triton_poi_fused_add_embedding_permute_sub_11,"",@"SHT_CUDA_INFO"
	.sectionflags	@""
	.align	4


	//----- nvinfo : EIATTR_CUDA_API_VERSION
	.align		4
        /*0000*/ 	.byte	0x04, 0x37
        /*0002*/ 	.short	(.L_12 - .L_11)
.L_11:
        /*0004*/ 	.word	0x0000007c


	//----- nvinfo : EIATTR_KPARAM_INFO
	.align		4
.L_12:
        /*0008*/ 	.byte	0x04, 0x17
        /*000a*/ 	.short	(.L_14 - .L_13)
.L_13:
        /*000c*/ 	.word	0x00000000
        /*0010*/ 	.short	0x0006
        /*0012*/ 	.short	0x002c
        /*0014*/ 	.byte	0x00, 0xf0, 0x11, 0x00


	//----- nvinfo : EIATTR_KPARAM_INFO
	.align		4
.L_14:
        /*0018*/ 	.byte	0x04, 0x17
        /*001a*/ 	.short	(.L_16 - .L_15)
.L_15:
        /*001c*/ 	.word	0x00000000
        /*0020*/ 	.short	0x0005
        /*0022*/ 	.short	0x0028
        /*0024*/ 	.byte	0x00, 0xf0, 0x11, 0x00


	//----- nvinfo : EIATTR_KPARAM_INFO
	.align		4
.L_16:
        /*0028*/ 	.byte	0x04, 0x17
        /*002a*/ 	.short	(.L_18 - .L_17)
.L_17:
        /*002c*/ 	.word	0x00000000
        /*0030*/ 	.short	0x0004
        /*0032*/ 	.short	0x0020
        /*0034*/ 	.byte	0x00, 0xf4, 0x21, 0x00


	//----- nvinfo : EIATTR_KPARAM_INFO
	.align		4
.L_18:
        /*0038*/ 	.byte	0x04, 0x17
        /*003a*/ 	.short	(.L_20 - .L_19)
.L_19:
        /*003c*/ 	.word	0x00000000
        /*0040*/ 	.short	0x0003
        /*0042*/ 	.short	0x0018
        /*0044*/ 	.byte	0x00, 0xf4, 0x21, 0x00


	//----- nvinfo : EIATTR_KPARAM_INFO
	.align		4
.L_20:
        /*0048*/ 	.byte	0x04, 0x17
        /*004a*/ 	.short	(.L_22 - .L_21)
.L_21:
        /*004c*/ 	.word	0x00000000
        /*0050*/ 	.short	0x0002
        /*0052*/ 	.short	0x0010
        /*0054*/ 	.byte	0x00, 0xf4, 0x21, 0x00


	//----- nvinfo : EIATTR_KPARAM_INFO
	.align		4
.L_22:
        /*0058*/ 	.byte	0x04, 0x17
        /*005a*/ 	.short	(.L_24 - .L_23)
.L_23:
        /*005c*/ 	.word	0x00000000
        /*0060*/ 	.short	0x0001
        /*0062*/ 	.short	0x0008
        /*0064*/ 	.byte	0x00, 0xf4, 0x21, 0x00


	//----- nvinfo : EIATTR_KPARAM_INFO
	.align		4
.L_24:
        /*0068*/ 	.byte	0x04, 0x17
        /*006a*/ 	.short	(.L_26 - .L_25)
.L_25:
        /*006c*/ 	.word	0x00000000
        /*0070*/ 	.short	0x0000
        /*0072*/ 	.short	0x0000
        /*0074*/ 	.byte	0x00, 0xf4, 0x21, 0x00


	//----- nvinfo : EIATTR_SPARSE_MMA_MASK
	.align		4
.L_26:
        /*0078*/ 	.byte	0x03, 0x50
        /*007a*/ 	.short	0x0000


	//----- nvinfo : EIATTR_MAXREG_COUNT
	.align		4
        /*007c*/ 	.byte	0x03, 0x1b
        /*007e*/ 	.short	0x00ff


	//----- nvinfo : EIATTR_EXTERNS
	.align		4
        /*0080*/ 	.byte	0x04, 0x0f
        /*0082*/ 	.short	(.L_28 - .L_27)


	//   ....[0]....
	.align		4
.L_27:
        /*0084*/ 	.word	index@(__assertfail)


	//----- nvinfo : EIATTR_SYSCALL_OFFSETS
	.align		4
.L_28:
        /*0088*/ 	.byte	0x04, 0x46
        /*008a*/ 	.short	(.L_30 - .L_29)


	//   ....[0]....
.L_29:
        /*008c*/ 	.word	0x00000500


	//----- nvinfo : EIATTR_EXIT_INSTR_OFFSETS
	.align		4
.L_30:
        /*0090*/ 	.byte	0x04, 0x1c
        /*0092*/ 	.short	(.L_32 - .L_31)


	//   ....[0]....
.L_31:
        /*0094*/ 	.word	0x00000780


	//   ....[1]....
        /*0098*/ 	.word	0x000007a0


	//----- nvinfo : EIATTR_REQNTID
	.align		4
.L_32:
        /*009c*/ 	.byte	0x04, 0x10
        /*009e*/ 	.short	(.L_34 - .L_33)
.L_33:
        /*00a0*/ 	.word	0x00000080
        /*00a4*/ 	.word	0x00000001
        /*00a8*/ 	.word	0x00000001


	//----- nvinfo : EIATTR_CRS_STACK_SIZE
	.align		4
.L_34:
        /*00ac*/ 	.byte	0x04, 0x1e
        /*00ae*/ 	.short	(.L_36 - .L_35)
.L_35:
        /*00b0*/ 	.word	0x00000000


	//----- nvinfo : EIATTR_CBANK_PARAM_SIZE
	.align		4
.L_36:
        /*00b4*/ 	.byte	0x03, 0x19
        /*00b6*/ 	.short	0x0030


	//----- nvinfo : EIATTR_PARAM_CBANK
	.align		4
        /*00b8*/ 	.byte	0x04, 0x0a
        /*00ba*/ 	.short	(.L_38 - .L_37)
	.align		4
.L_37:
        /*00bc*/ 	.word	index@(.nv.constant0.triton_poi_fused_add_embedding_permute_sub_11)
        /*00c0*/ 	.short	0x0210
        /*00c2*/ 	.short	0x0030


	//----- nvinfo : EIATTR_SW_WAR
	.align		4
.L_38:
        /*00c4*/ 	.byte	0x04, 0x36
        /*00c6*/ 	.short	(.L_40 - .L_39)
.L_39:
        /*00c8*/ 	.word	0x00000008
.L_40:


//--------------------- .nv.callgraph             --------------------------
	.section	.nv.callgraph,"",@"SHT_CUDA_CALLGRAPH"
	.align	4
	.sectionentsize	8
	.align		4
        /*0000*/ 	.word	0x00000000
	.align		4
        /*0004*/ 	.word	0xffffffff
	.align		4
        /*0008*/ 	.word	index@(triton_poi_fused_add_embedding_permute_sub_11)
	.align		4
        /*000c*/ 	.word	index@(__assertfail)
	.align		4
        /*0010*/ 	.word	0x00000000
	.align		4
        /*0014*/ 	.word	0xfffffffe
	.align		4
        /*0018*/ 	.word	0x00000000
	.align		4
        /*001c*/ 	.word	0xfffffffd
	.align		4
        /*0020*/ 	.word	0x00000000
	.align		4
        /*0024*/ 	.word	0xfffffffc


//--------------------- .nv.constant4             --------------------------
	.section	.nv.constant4,"a",@progbits
	.align	8
	.align		8
.nv.constant4:
        /*0000*/ 	.dword	__assertfail
	.align		8
        /*0008*/ 	.dword	assertFunc_0
	.align		8
        /*0010*/ 	.dword	assertFile_0
	.align		8
        /*0018*/ 	.dword	assertMessage_0


//--------------------- .text.triton_poi_fused_add_embedding_permute_sub_11 --------------------------
	.section	.text.triton_poi_fused_add_embedding_permute_sub_11,"ax",@progbits
	.sectionflags	@"SHF_BARRIERS=1"
	.align	128
        .global         triton_poi_fused_add_embedding_permute_sub_11
        .type           triton_poi_fused_add_embedding_permute_sub_11,@function
        .size           triton_poi_fused_add_embedding_permute_sub_11,(.L_x_2 - triton_poi_fused_add_embedding_permute_sub_11)
        .other          triton_poi_fused_add_embedding_permute_sub_11,@"STO_CUDA_ENTRY STV_DEFAULT"
triton_poi_fused_add_embedding_permute_sub_11:
.text.triton_poi_fused_add_embedding_permute_sub_11:
[----:B------:R-:W0:Y:S01]  /*0000*/  LDC R1, c[0x0][0x28] ;  /* 0x00000a00ff017b82 */ /* 0x000e220000000800 */
[----:B------:R-:W1:Y:S07]  /*0010*/  S2R R0, SR_TID.X ;  /* 0x0000000000007919 */ /* 0x000e6e0000002100 */
[----:B------:R-:W2:Y:S01]  /*0020*/  S2UR UR4, SR_CTAID.Y ;  /* 0x00000000000479c3 */ /* 0x000ea20000002600 */
[----:B------:R-:W-:Y:S02]  /*0030*/  CS2R R6, SRZ ;  /* 0x0000000000067805 */ /* 0x000fe4000001ff00 */
[----:B------:R-:W-:Y:S01]  /*0040*/  CS2R R8, SRZ ;  /* 0x0000000000087805 */ /* 0x000fe2000001ff00 */
[----:B------:R-:W3:Y:S01]  /*0050*/  S2R R5, SR_CTAID.X ;  /* 0x0000000000057919 */ /* 0x000ee20000002500 */
[----:B------:R-:W-:-:S03]  /*0060*/  CS2R R10, SRZ ;  /* 0x00000000000a7805 */ /* 0x000fc6000001ff00 */
[----:B------:R-:W4:Y:S08]  /*0070*/  LDC.64 R22, c[0x0][0x220] ;  /* 0x00008800ff167b82 */ /* 0x000f300000000a00 */
[----:B------:R-:W5:Y:S01]  /*0080*/  LDC.64 R12, c[0x0][0x210] ;  /* 0x00008400ff0c7b82 */ /* 0x000f620000000a00 */
[----:B--2---:R-:W-:-:S07]  /*0090*/  USHF.L.U32 UR4, UR4, 0x1, URZ ;  /* 0x0000000104047899 */ /* 0x004fce000800063f */
[----:B------:R-:W2:Y:S01]  /*00a0*/  LDC.64 R20, c[0x0][0x218] ;  /* 0x00008600ff147b82 */ /* 0x000ea20000000a00 */
[----:B-1----:R-:W-:Y:S01]  /*00b0*/  SHF.R.U32.HI R15, RZ, 0x6, R0 ;  /* 0x00000006ff0f7819 */ /* 0x002fe20000011600 */
[----:B------:R-:W-:-:S03]  /*00c0*/  IMAD.SHL.U32 R0, R0, 0x4, RZ ;  /* 0x0000000400007824 */ /* 0x000fc600078e00ff */
[----:B------:R-:W-:Y:S02]  /*00d0*/  SGXT.U32 R15, R15, 0x1 ;  /* 0x000000010f0f781a */ /* 0x000fe40000000000 */
[----:B------:R-:W-:Y:S02]  /*00e0*/  LOP3.LUT R0, R0, 0xfc, RZ, 0xc0, !PT ;  /* 0x000000fc00007812 */ /* 0x000fe400078ec0ff */
[----:B------:R-:W-:Y:S01]  /*00f0*/  LOP3.LUT R15, R15, UR4, RZ, 0xfc, !PT ;  /* 0x000000040f0f7c12 */ /* 0x000fe2000f8efcff */
[----:B------:R-:W-:Y:S02]  /*0100*/  ULDC.64 UR4, c[0x0][0x208] ;  /* 0x0000820000047ab9 */ /* 0x000fe40000000a00 */
[----:B---3--:R-:W-:Y:S01]  /*0110*/  IMAD R0, R5, 0x100, R0 ;  /* 0x0000010005007824 */ /* 0x008fe200078e0200 */
[----:B------:R-:W-:-:S04]  /*0120*/  SHF.R.S32.HI R2, RZ, 0x1f, R15 ;  /* 0x0000001fff027819 */ /* 0x000fc8000001140f */
[----:B------:R-:W-:Y:S02]  /*0130*/  LEA.HI R2, R2, R15, RZ, 0x6 ;  /* 0x0000000f02027211 */ /* 0x000fe400078f30ff */
[----:B------:R-:W-:-:S03]  /*0140*/  ISETP.GE.AND P0, PT, R0, 0x100, PT ;  /* 0x000001000000780c */ /* 0x000fc60003f06270 */
[----:B------:R-:W-:Y:S01]  /*0150*/  IMAD.SHL.U32 R3, R2, 0x4, RZ ;  /* 0x0000000402037824 */ /* 0x000fe200078e00ff */
[----:B------:R-:W-:-:S04]  /*0160*/  ISETP.LT.AND P0, PT, R15, 0x100, !P0 ;  /* 0x000001000f00780c */ /* 0x000fc80004701270 */
[----:B------:R-:W-:-:S05]  /*0170*/  LOP3.LUT R3, R3, 0xffffff00, RZ, 0xc0, !PT ;  /* 0xffffff0003037812 */ /* 0x000fca00078ec0ff */
[----:B------:R-:W-:-:S04]  /*0180*/  IMAD.IADD R3, R0, 0x1, R3 ;  /* 0x0000000100037824 */ /* 0x000fc800078e0203 */
[C---:B------:R-:W-:Y:S02]  /*0190*/  VIADD R5, R3.reuse, 0x2 ;  /* 0x0000000203057836 */ /* 0x040fe40000000000 */
[----:B----4-:R-:W-:-:S04]  /*01a0*/  IMAD.WIDE R18, R3, 0x8, R22 ;  /* 0x0000000803127825 */ /* 0x010fc800078e0216 */
[----:B------:R-:W-:Y:S01]  /*01b0*/  IMAD.WIDE R22, R5, 0x8, R22 ;  /* 0x0000000805167825 */ /* 0x000fe200078e0216 */
[----:B------:R-:W-:-:S04]  /*01c0*/  CS2R R4, SRZ ;  /* 0x0000000000047805 */ /* 0x000fc8000001ff00 */
[----:B------:R-:W3:Y:S04]  /*01d0*/  @P0 LDG.E.EL.128 R8, desc[UR4][R22.64] ;  /* 0x0000000416080981 */ /* 0x000ee8000c2e1d00 */
[----:B------:R1:W4:Y:S01]  /*01e0*/  @P0 LDG.E.EL.128 R4, desc[UR4][R18.64] ;  /* 0x0000000412040981 */ /* 0x000322000c2e1d00 */
[----:B------:R-:W-:Y:S01]  /*01f0*/  IMAD R0, R15, 0x100, R0 ;  /* 0x000001000f007824 */ /* 0x000fe200078e0200 */
[----:B------:R-:W-:-:S03]  /*0200*/  CS2R R16, SRZ ;  /* 0x0000000000107805 */ /* 0x000fc6000001ff00 */
[----:B0----5:R-:W-:Y:S01]  /*0210*/  IMAD.WIDE R12, R0, 0x4, R12 ;  /* 0x00000004000c7825 */ /* 0x021fe200078e020c */
[----:B-1----:R-:W-:-:S06]  /*0220*/  CS2R R18, SRZ ;  /* 0x0000000000127805 */ /* 0x002fcc000001ff00 */
[----:B------:R0:W5:Y:S01]  /*0230*/  @P0 LDG.E.128 R16, desc[UR4][R12.64] ;  /* 0x000000040c100981 */ /* 0x000162000c1e1d00 */
[----:B------:R-:W-:Y:S02]  /*0240*/  LOP3.LUT R2, R2, 0xffffffc0, RZ, 0xc0, !PT ;  /* 0xffffffc002027812 */ /* 0x000fe400078ec0ff */
[----:B------:R-:W-:-:S03]  /*0250*/  ISETP.GE.AND P1, PT, R15, 0x100, PT ;  /* 0x000001000f00780c */ /* 0x000fc60003f26270 */
[----:B------:R-:W-:Y:S02]  /*0260*/  IMAD.IADD R15, R15, 0x1, -R2 ;  /* 0x000000010f0f7824 */ /* 0x000fe400078e0a02 */
[----:B------:R-:W-:Y:S02]  /*0270*/  IMAD.MOV.U32 R2, RZ, RZ, RZ ;  /* 0x000000ffff027224 */ /* 0x000fe400078e00ff */
[----:B--2---:R-:W-:-:S06]  /*0280*/  IMAD.WIDE R20, R15, 0x4, R20 ;  /* 0x000000040f147825 */ /* 0x004fcc00078e0214 */
[----:B------:R0:W5:Y:S01]  /*0290*/  @!P1 LDG.E.EL R2, desc[UR4][R20.64] ;  /* 0x0000000414029981 */ /* 0x000162000c2e1900 */
[----:B---3--:R-:W-:Y:S02]  /*02a0*/  SHF.R.U32.HI R23, RZ, 0x15, R9 ;  /* 0x00000015ff177819 */ /* 0x008fe40000011609 */
[----:B----4-:R-:W-:Y:S02]  /*02b0*/  SHF.R.U32.HI R3, RZ, 0x15, R5 ;  /* 0x00000015ff037819 */ /* 0x010fe40000011605 */
[----:B------:R-:W-:Y:S02]  /*02c0*/  SHF.R.U32.HI R25, RZ, 0x15, R7 ;  /* 0x00000015ff197819 */ /* 0x000fe40000011607 */
[----:B------:R-:W-:Y:S02]  /*02d0*/  LOP3.LUT R3, R3, 0x400, RZ, 0xc0, !PT ;  /* 0x0000040003037812 */ /* 0x000fe400078ec0ff */
[----:B------:R-:W-:Y:S02]  /*02e0*/  SHF.R.U32.HI R27, RZ, 0x15, R11 ;  /* 0x00000015ff1b7819 */ /* 0x000fe4000001160b */
[----:B------:R-:W-:-:S02]  /*02f0*/  LOP3.LUT R23, R23, 0x400, RZ, 0xc0, !PT ;  /* 0x0000040017177812 */ /* 0x000fc400078ec0ff */
[----:B------:R-:W-:Y:S02]  /*0300*/  IADD3 R3, P1, R4, R3, RZ ;  /* 0x0000000304037210 */ /* 0x000fe40007f3e0ff */
[----:B------:R-:W-:Y:S02]  /*0310*/  LOP3.LUT R25, R25, 0x400, RZ, 0xc0, !PT ;  /* 0x0000040019197812 */ /* 0x000fe400078ec0ff */
[----:B------:R-:W-:Y:S02]  /*0320*/  LOP3.LUT R27, R27, 0x400, RZ, 0xc0, !PT ;  /* 0x000004001b1b7812 */ /* 0x000fe400078ec0ff */
[----:B------:R-:W-:Y:S01]  /*0330*/  IADD3 R14, P2, R8, R23, RZ ;  /* 0x00000017080e7210 */ /* 0x000fe20007f5e0ff */
[----:B------:R-:W-:Y:S01]  /*0340*/  IMAD.X R24, RZ, RZ, R5, P1 ;  /* 0x000000ffff187224 */ /* 0x000fe200008e0605 */
[----:B------:R-:W-:Y:S02]  /*0350*/  IADD3 R23, P1, R6, R25, RZ ;  /* 0x0000001906177210 */ /* 0x000fe40007f3e0ff */
[----:B------:R-:W-:Y:S01]  /*0360*/  IADD3 R22, P3, R10, R27, RZ ;  /* 0x0000001b0a167210 */ /* 0x000fe20007f7e0ff */
[----:B------:R-:W-:Y:S01]  /*0370*/  IMAD.X R9, RZ, RZ, R9, P2 ;  /* 0x000000ffff097224 */ /* 0x000fe200010e0609 */
[----:B------:R-:W-:Y:S01]  /*0380*/  LOP3.LUT R4, R3, R14, RZ, 0xfc, !PT ;  /* 0x0000000e03047212 */ /* 0x000fe200078efcff */
[----:B------:R-:W-:-:S02]  /*0390*/  IMAD.X R26, RZ, RZ, R7, P1 ;  /* 0x000000ffff1a7224 */ /* 0x000fc400008e0607 */
[----:B------:R-:W-:Y:S01]  /*03a0*/  IMAD.X R25, RZ, RZ, R11, P3 ;  /* 0x000000ffff197224 */ /* 0x000fe200018e060b */
[----:B------:R-:W-:Y:S02]  /*03b0*/  LOP3.LUT R4, R4, R23, R22, 0xfe, !PT ;  /* 0x0000001704047212 */ /* 0x000fe400078efe16 */
[----:B------:R-:W-:Y:S02]  /*03c0*/  LOP3.LUT R5, R24, R9, RZ, 0xfc, !PT ;  /* 0x0000000918057212 */ /* 0x000fe400078efcff */
[----:B------:R-:W-:Y:S02]  /*03d0*/  ISETP.LT.U32.AND P1, PT, R4, 0x400, PT ;  /* 0x000004000400780c */ /* 0x000fe40003f21070 */
[----:B------:R-:W-:-:S04]  /*03e0*/  LOP3.LUT R4, R5, R26, R25, 0xfe, !PT ;  /* 0x0000001a05047212 */ /* 0x000fc800078efe19 */
[----:B------:R-:W-:-:S13]  /*03f0*/  ISETP.LT.U32.OR.EX P1, PT, R4, RZ, !P0, P1 ;  /* 0x000000ff0400720c */ /* 0x000fda0004721510 */
[----:B0-----:R-:W-:Y:S05]  /*0400*/  @P1 BRA `(.L_x_0) ;  /* 0x0000000000401947 */ /* 0x001fea0003800000 */
[----:B------:R-:W-:Y:S01]  /*0410*/  MOV R28, 0x0 ;  /* 0x00000000001c7802 */ /* 0x000fe20000000f00 */
[----:B------:R-:W-:Y:S01]  /*0420*/  ULDC.64 UR6, c[0x4][0x18] ;  /* 0x0100060000067ab9 */ /* 0x000fe20000000a00 */
[----:B------:R-:W-:Y:S01]  /*0430*/  ULDC.64 UR8, c[0x4][0x8] ;  /* 0x0100020000087ab9 */ /* 0x000fe20000000a00 */
[----:B------:R-:W-:Y:S02]  /*0440*/  IMAD.U32 R4, RZ, RZ, UR6 ;  /* 0x00000006ff047e24 */ /* 0x000fe4000f8e00ff */
[----:B------:R-:W-:Y:S01]  /*0450*/  IMAD.U32 R5, RZ, RZ, UR7 ;  /* 0x00000007ff057e24 */ /* 0x000fe2000f8e00ff */
[----:B------:R-:W0:Y:S01]  /*0460*/  LDC.64 R28, c[0x4][R28] ;  /* 0x010000001c1c7b82 */ /* 0x000e220000000a00 */
[----:B------:R-:W-:Y:S01]  /*0470*/  ULDC.64 UR6, c[0x4][0x10] ;  /* 0x0100040000067ab9 */ /* 0x000fe20000000a00 */
[----:B------:R-:W-:Y:S02]  /*0480*/  IMAD.U32 R10, RZ, RZ, UR8 ;  /* 0x00000008ff0a7e24 */ /* 0x000fe4000f8e00ff */
[----:B------:R-:W-:-:S02]  /*0490*/  IMAD.U32 R6, RZ, RZ, UR6 ;  /* 0x00000006ff067e24 */ /* 0x000fc4000f8e00ff */
[----:B------:R-:W-:Y:S02]  /*04a0*/  IMAD.U32 R7, RZ, RZ, UR7 ;  /* 0x00000007ff077e24 */ /* 0x000fe4000f8e00ff */
[----:B------:R-:W-:Y:S02]  /*04b0*/  IMAD.U32 R11, RZ, RZ, UR9 ;  /* 0x00000009ff0b7e24 */ /* 0x000fe4000f8e00ff */
[----:B------:R-:W-:Y:S02]  /*04c0*/  IMAD.MOV.U32 R8, RZ, RZ, 0x28 ;  /* 0x00000028ff087424 */ /* 0x000fe400078e00ff */
[----:B------:R-:W-:Y:S02]  /*04d0*/  IMAD.MOV.U32 R12, RZ, RZ, 0x1 ;  /* 0x00000001ff0c7424 */ /* 0x000fe400078e00ff */
[----:B------:R-:W-:-:S07]  /*04e0*/  IMAD.MOV.U32 R13, RZ, RZ, RZ ;  /* 0x000000ffff0d7224 */ /* 0x000fce00078e00ff */
[----:B------:R-:W-:-:S07]  /*04f0*/  LEPC R20, `(.L_x_0) ;  /* 0x000000001014794e */ /* 0x000fce0000000000 */
[----:B0----5:R-:W-:Y:S05]  /*0500*/  CALL.ABS.NOINC R28 ;  /* 0x000000001c007343 */ /* 0x021fea0003c00000 */
.L_x_0:
[----:B------:R-:W-:Y:S05]  /*0510*/  WARPSYNC.ALL ;  /* 0x0000000000007948 */ /* 0x000fea0003800000 */
[----:B------:R-:W-:Y:S01]  /*0520*/  BAR.SYNC.DEFER_BLOCKING 0x0 ;  /* 0x0000000000007b1d */ /* 0x000fe20000010000 */
[----:B------:R-:W-:-:S05]  /*0530*/  IMAD.MOV.U32 R20, RZ, RZ, RZ ;  /* 0x000000ffff147224 */ /* 0x000fca00078e00ff */
[----:B------:R-:W-:Y:S02]  /*0540*/  ULDC.64 UR6, c[0x0][0x228] ;  /* 0x00008a0000067ab9 */ /* 0x000fe40000000a00 */
[----:B------:R-:W-:Y:S02]  /*0550*/  LEA R12, P1, R3, UR6, 0x2 ;  /* 0x00000006030c7c11 */ /* 0x000fe4000f8210ff */
[----:B------:R-:W-:Y:S02]  /*0560*/  LEA R10, P2, R23, UR6, 0x2 ;  /* 0x00000006170a7c11 */ /* 0x000fe4000f8410ff */
[----:B------:R-:W-:Y:S02]  /*0570*/  LEA R6, P3, R14, UR6, 0x2 ;  /* 0x000000060e067c11 */ /* 0x000fe4000f8610ff */
[----:B------:R-:W-:Y:S02]  /*0580*/  LEA R4, P4, R22, UR6, 0x2 ;  /* 0x0000000616047c11 */ /* 0x000fe4000f8810ff */
[----:B------:R-:W-:Y:S01]  /*0590*/  LEA.HI.X R13, R3, UR7, R24, 0x2, P1 ;  /* 0x00000007030d7c11 */ /* 0x000fe200088f1418 */
[----:B------:R-:W-:Y:S01]  /*05a0*/  IMAD.MOV.U32 R3, RZ, RZ, RZ ;  /* 0x000000ffff037224 */ /* 0x000fe200078e00ff */
[----:B------:R-:W-:-:S02]  /*05b0*/  LEA.HI.X R11, R23, UR7, R26, 0x2, P2 ;  /* 0x00000007170b7c11 */ /* 0x000fc400090f141a */
[----:B------:R-:W-:Y:S01]  /*05c0*/  LEA.HI.X R7, R14, UR7, R9, 0x2, P3 ;  /* 0x000000070e077c11 */ /* 0x000fe200098f1409 */
[----:B------:R-:W-:Y:S01]  /*05d0*/  IMAD.SHL.U32 R9, R15, 0x400, RZ ;  /* 0x000004000f097824 */ /* 0x000fe200078e00ff */
[----:B------:R-:W-:Y:S02]  /*05e0*/  LEA.HI.X R5, R22, UR7, R25, 0x2, P4 ;  /* 0x0000000716057c11 */ /* 0x000fe4000a0f1419 */
[----:B------:R-:W-:Y:S01]  /*05f0*/  CS2R R14, SRZ ;  /* 0x00000000000e7805 */ /* 0x000fe2000001ff00 */
[----:B------:R-:W-:Y:S01]  /*0600*/  ULDC.64 UR6, c[0x0][0x230] ;  /* 0x00008c0000067ab9 */ /* 0x000fe20000000a00 */
[----:B------:R-:W-:-:S04]  /*0610*/  IMAD.WIDE R12, R9, 0x4, R12 ;  /* 0x00000004090c7825 */ /* 0x000fc800078e020c */
[C---:B------:R-:W-:Y:S01]  /*0620*/  IMAD.WIDE R10, R9.reuse, 0x4, R10 ;  /* 0x00000004090a7825 */ /* 0x040fe200078e020a */
[----:B------:R-:W2:Y:S03]  /*0630*/  @P0 LDG.E.EL R3, desc[UR4][R12.64] ;  /* 0x000000040c030981 */ /* 0x000ea6000c2e1900 */
[C---:B------:R-:W-:Y:S01]  /*0640*/  IMAD.WIDE R6, R9.reuse, 0x4, R6 ;  /* 0x0000000409067825 */ /* 0x040fe200078e0206 */
[----:B------:R-:W3:Y:S03]  /*0650*/  @P0 LDG.E.EL R14, desc[UR4][R10.64] ;  /* 0x000000040a0e0981 */ /* 0x000ee6000c2e1900 */
[----:B------:R-:W-:Y:S01]  /*0660*/  IMAD.WIDE R8, R9, 0x4, R4 ;  /* 0x0000000409087825 */ /* 0x000fe200078e0204 */
[----:B------:R-:W4:Y:S04]  /*0670*/  @P0 LDG.E.EL R15, desc[UR4][R6.64] ;  /* 0x00000004060f0981 */ /* 0x000f28000c2e1900 */
[----:B------:R-:W4:Y:S01]  /*0680*/  @P0 LDG.E.EL R20, desc[UR4][R8.64] ;  /* 0x0000000408140981 */ /* 0x000f22000c2e1900 */
[C---:B-----5:R-:W-:Y:S01]  /*0690*/  FADD R19, R2.reuse, R19 ;  /* 0x0000001302137221 */ /* 0x060fe20000000000 */
[C---:B------:R-:W-:Y:S01]  /*06a0*/  FADD R16, R2.reuse, R16 ;  /* 0x0000001002107221 */ /* 0x040fe20000000000 */
[C---:B------:R-:W-:Y:S01]  /*06b0*/  FADD R17, R2.reuse, R17 ;  /* 0x0000001102117221 */ /* 0x040fe20000000000 */
[----:B------:R-:W-:Y:S01]  /*06c0*/  FADD R18, R2, R18 ;  /* 0x0000001202127221 */ /* 0x000fe20000000000 */
[----:B------:R-:W-:-:S02]  /*06d0*/  SHF.R.S32.HI R5, RZ, 0x1f, R0 ;  /* 0x0000001fff057819 */ /* 0x000fc40000011400 */
[----:B------:R-:W-:-:S04]  /*06e0*/  LEA R4, P1, R0, UR6, 0x2 ;  /* 0x0000000600047c11 */ /* 0x000fc8000f8210ff */
[----:B------:R-:W-:Y:S01]  /*06f0*/  LEA.HI.X R5, R0, UR7, R5, 0x2, P1 ;  /* 0x0000000700057c11 */ /* 0x000fe200088f1405 */
[----:B--2---:R-:W-:Y:S01]  /*0700*/  FADD R3, -R16, R3 ;  /* 0x0000000310037221 */ /* 0x004fe20000000100 */
[----:B---3--:R-:W-:Y:S01]  /*0710*/  FADD R14, -R17, R14 ;  /* 0x0000000e110e7221 */ /* 0x008fe20000000100 */
[----:B----4-:R-:W-:Y:S01]  /*0720*/  FADD R10, -R18, R15 ;  /* 0x0000000f120a7221 */ /* 0x010fe20000000100 */
[----:B------:R-:W-:Y:S01]  /*0730*/  FADD R11, -R19, R20 ;  /* 0x00000014130b7221 */ /* 0x000fe20000000100 */
[----:B------:R-:W-:Y:S01]  /*0740*/  FADD R8, R16, R3 ;  /* 0x0000000310087221 */ /* 0x000fe20000000000 */
[----:B------:R-:W-:Y:S01]  /*0750*/  FADD R9, R17, R14 ;  /* 0x0000000e11097221 */ /* 0x000fe20000000000 */
[----:B------:R-:W-:Y:S01]  /*0760*/  FADD R10, R18, R10 ;  /* 0x0000000a120a7221 */ /* 0x000fe20000000000 */
[----:B------:R-:W-:Y:S01]  /*0770*/  FADD R11, R19, R11 ;  /* 0x0000000b130b7221 */ /* 0x000fe20000000000 */
[----:B------:R-:W-:Y:S06]  /*0780*/  @!P0 EXIT ;  /* 0x000000000000894d */ /* 0x000fec0003800000 */
[----:B------:R-:W-:Y:S01]  /*0790*/  STG.E.128 desc[UR4][R4.64], R8 ;  /* 0x0000000804007986 */ /* 0x000fe2000c101d04 */
[----:B------:R-:W-:Y:S05]  /*07a0*/  EXIT ;  /* 0x000000000000794d */ /* 0x000fea0003800000 */
.L_x_1:
[----:B------:R-:W-:-:S00]  /*07b0*/  BRA `(.L_x_1) ;  /* 0xfffffffc00fc7947 */ /* 0x000fc0000383ffff */
[----:B------:R-:W-:-:S00]  /*07c0*/  NOP ;  /* 0x0000000000007918 */ /* 0x000fc00000000000 */
        /* <DEDUP_REMOVED lines=11> */
.L_x_2:


//--------------------- .nv.global.init           --------------------------
	.section	.nv.global.init,"aw",@progbits
.nv.global.init:
	.type		assertFunc_0,@object
	.size		assertFunc_0,(assertMessage_0 - assertFunc_0)
assertFunc_0:
        /*0000*/ 	.byte	0x75, 0x6e, 0x6b, 0x6e, 0x6f, 0x77, 0x6e, 0x00
	.type		assertMessage_0,@object
	.size		assertMessage_0,(assertFile_0 - assertMessage_0)
assertMessage_0:
        /*0008*/ 	.byte	0x69, 0x6e, 0x64, 0x65, 0x78, 0x20, 0x6f, 0x75, 0x74, 0x20, 0x6f, 0x66, 0x20, 0x62, 0x6f, 0x75
        /*0018*/ 	.byte	0x6e, 0x64, 0x73, 0x3a, 0x20, 0x30, 0x20, 0x3c, 0x3d, 0x20, 0x74, 0x6d, 0x70, 0x37, 0x20, 0x3c
        /*0028*/ 	.byte	0x20, 0x31, 0x30, 0x32, 0x34, 0x00
	.type		assertFile_0,@object
	.size		assertFile_0,(.L_1 - assertFile_0)
assertFile_0:
        /*002e*/ 	.byte	0x69, 0x6e, 0x64, 0x75, 0x63, 0x74, 0x6f, 0x72, 0x5f, 0x63, 0x61, 0x63, 0x68, 0x65, 0x2f, 0x68
        /*003e*/ 	.byte	0x7a, 0x2f, 0x63, 0x68, 0x7a, 0x33, 0x73, 0x34, 0x6b, 0x68, 0x67, 0x7a, 0x76, 0x33, 0x68, 0x71
        /*004e*/ 	.byte	0x66, 0x6c, 0x6b, 0x68, 0x73, 0x66, 0x64, 0x32, 0x6f, 0x79, 0x67, 0x71, 0x7a, 0x68, 0x79, 0x71
        /*005e*/ 	.byte	0x68, 0x61, 0x32, 0x67, 0x33, 0x33, 0x71, 0x37, 0x32, 0x6b, 0x67, 0x72, 0x66, 0x73, 0x37, 0x78
        /*006e*/ 	.byte	0x77, 0x7a, 0x64, 0x77, 0x34, 0x6c, 0x2e, 0x70, 0x79, 0x00
.L_1:


//--------------------- .nv.constant0.triton_poi_fused_add_embedding_permute_sub_11 --------------------------
	.section	.nv.constant0.triton_poi_fused_add_embedding_permute_sub_11,"a",@progbits
	.sectionflags	@""
	.align	4
.nv.constant0.triton_poi_fused_add_embedding_permute_sub_11:
	.zero		576


//--------------------- SYMBOLS --------------------------

	.type		__assertfail,@function
